//
// Generated by NVIDIA NVVM Compiler
//
// Compiler Build ID: CL-36424714
// Cuda compilation tools, release 13.0, V13.0.88
// Based on NVVM 20.0.0
//

.version 9.0
.target sm_100
.address_size 64

	// .globl	_Z9stencil1dPiS_
// _ZZ9stencil1dPiS_E4temp has been demoted

.visible .entry _Z9stencil1dPiS_(
	.param .u64 .ptr .align 1 _Z9stencil1dPiS__param_0,
	.param .u64 .ptr .align 1 _Z9stencil1dPiS__param_1
)
{
	.reg .pred 	%p<2>;
	.reg .b32 	%r<16>;
	.reg .b64 	%rd<9>;
	// demoted variable
	.shared .align 4 .b8 _ZZ9stencil1dPiS_E4temp[24];
	ld.param.u64 	%rd3, [_Z9stencil1dPiS__param_0];
	ld.param.u64 	%rd2, [_Z9stencil1dPiS__param_1];
	cvta.to.global.u64 	%rd4, %rd3;
	mov.u32 	%r3, %tid.x;
	mov.u32 	%r4, %ctaid.x;
	mov.u32 	%r5, %ntid.x;
	mad.lo.s32 	%r1, %r4, %r5, %r3;
	mul.wide.s32 	%rd5, %r1, 4;
	add.s64 	%rd1, %rd4, %rd5;
	ld.global.u32 	%r6, [%rd1+4];
	shl.b32 	%r7, %r3, 2;
	mov.u32 	%r8, _ZZ9stencil1dPiS_E4temp;
	add.s32 	%r2, %r8, %r7;
	st.shared.u32 	[%r2+4], %r6;
	setp.ne.s32 	%p1, %r3, 0;
	@%p1 bra 	$L__BB0_2;
	ld.global.u32 	%r9, [%rd1];
	st.shared.u32 	[_ZZ9stencil1dPiS_E4temp], %r9;
	ld.global.u32 	%r10, [%rd1+20];
	st.shared.u32 	[_ZZ9stencil1dPiS_E4temp+20], %r10;
$L__BB0_2:
	bar.sync 	0;
	ld.shared.u32 	%r11, [%r2];
	ld.shared.u32 	%r12, [%r2+4];
	add.s32 	%r13, %r12, %r11;
	ld.shared.u32 	%r14, [%r2+8];
	add.s32 	%r15, %r14, %r13;
	cvta.to.global.u64 	%rd6, %rd2;
	add.s64 	%rd8, %rd6, %rd5;
	st.global.u32 	[%rd8], %r15;
	ret;

}


// ===== COMPILED SASS (sm_100) =====

	.target	sm_100

	.elftype	@"ET_EXEC"


//--------------------- .note.nv.tkinfo           --------------------------
	.section	.note.nv.tkinfo,"",@"SHT_NOTE"
	.sectionflags	@"SHF_NOTE_NV_TKINFO"
	.tkinfo
        /*0018*/ 	.word	0x00000002
        /*0030*/ 	.string	""
        /*0030*/ 	.string	"ptxas"
        /*0030*/ 	.string	"Cuda compilation tools, release 13.0, V13.0.88"
        /*0030*/ 	.string	"Build cuda_13.0.r13.0/compiler.36424714_0"
        /*0030*/ 	.string	"-arch sm_100 -m 64 "



//--------------------- .note.nv.cuinfo           --------------------------
	.section	.note.nv.cuinfo,"",@"SHT_NOTE"
	.sectionflags	@"SHF_NOTE_NV_CUINFO"
        /*0018*/ 	.short	0x0002
        /*001a*/ 	.short	0x0064
        /*001c*/ 	.short	0x0082
	.zero		2


//--------------------- .nv.info                  --------------------------
	.section	.nv.info,"",@"SHT_CUDA_INFO"
	.align	4


	//----- nvinfo : EIATTR_REGCOUNT
	.align		4
        /*0000*/ 	.byte	0x04, 0x2f
        /*0002*/ 	.short	(.L_1 - .L_0)
	.align		4
.L_0:
        /*0004*/ 	.word	index@(_Z9stencil1dPiS_)
        /*0008*/ 	.word	0x0000000d


	//----- nvinfo : EIATTR_FRAME_SIZE
	.align		4
.L_1:
        /*000c*/ 	.byte	0x04, 0x11
        /*000e*/ 	.short	(.L_3 - .L_2)
	.align		4
.L_2:
        /*0010*/ 	.word	index@(_Z9stencil1dPiS_)
        /*0014*/ 	.word	0x00000000


	//----- nvinfo : EIATTR_MIN_STACK_SIZE
	.align		4
.L_3:
        /*0018*/ 	.byte	0x04, 0x12
        /*001a*/ 	.short	(.L_5 - .L_4)
	.align		4
.L_4:
        /*001c*/ 	.word	index@(_Z9stencil1dPiS_)
        /*0020*/ 	.word	0x00000000
.L_5:


//--------------------- .nv.compat                --------------------------
	.section	.nv.compat,"",@"SHT_CUDA_COMPAT_INFO"
	.align	4
        /*0000*/ 	.byte	0x02, 0x09, 0x00, 0x00, 0x02, 0x02, 0x01, 0x00, 0x02, 0x05, 0x05, 0x00, 0x03, 0x07, 0x01, 0x01
        /*0010*/ 	.byte	0x02, 0x03, 0x00, 0x00, 0x02, 0x06, 0x01, 0x00, 0x04, 0x0b, 0x08, 0x00, 0x09, 0x00, 0x00, 0x00
        /*0020*/ 	.byte	0x00, 0x00, 0x00, 0x00


//--------------------- .nv.info._Z9stencil1dPiS_ --------------------------
	.section	.nv.info._Z9stencil1dPiS_,"",@"SHT_CUDA_INFO"
	.sectionflags	@""
	.align	4


	//----- nvinfo : EIATTR_CUDA_API_VERSION
	.align		4
        /*0000*/ 	.byte	0x04, 0x37
        /*0002*/ 	.short	(.L_7 - .L_6)
.L_6:
        /*0004*/ 	.word	0x00000082


	//----- nvinfo : EIATTR_KPARAM_INFO
	.align		4
.L_7:
        /*0008*/ 	.byte	0x04, 0x17
        /*000a*/ 	.short	(.L_9 - .L_8)
.L_8:
        /*000c*/ 	.word	0x00000000
        /*0010*/ 	.short	0x0001
        /*0012*/ 	.short	0x0008
        /*0014*/ 	.byte	0x00, 0xf5, 0x21, 0x00


	//----- nvinfo : EIATTR_KPARAM_INFO
	.align		4
.L_9:
        /*0018*/ 	.byte	0x04, 0x17
        /*001a*/ 	.short	(.L_11 - .L_10)
.L_10:
        /*001c*/ 	.word	0x00000000
        /*0020*/ 	.short	0x0000
        /*0022*/ 	.short	0x0000
        /*0024*/ 	.byte	0x00, 0xf5, 0x21, 0x00


	//----- nvinfo : EIATTR_SPARSE_MMA_MASK
	.align		4
.L_11:
        /*0028*/ 	.byte	0x03, 0x50
        /*002a*/ 	.short	0x0000


	//----- nvinfo : EIATTR_MAXREG_COUNT
	.align		4
        /*002c*/ 	.byte	0x03, 0x1b
        /*002e*/ 	.short	0x00ff


	//----- nvinfo : EIATTR_NUM_BARRIERS
	.align		4
        /*0030*/ 	.byte	0x02, 0x4c
        /*0032*/ 	.byte	0x01
	.zero		1


	//----- nvinfo : EIATTR_MERCURY_ISA_VERSION
	.align		4
        /*0034*/ 	.byte	0x03, 0x5f
        /*0036*/ 	.short	0x0101


	//----- nvinfo : EIATTR_VRC_CTA_INIT_COUNT
	.align		4
        /*0038*/ 	.byte	0x02, 0x4a
	.zero		1
	.zero		1


	//----- nvinfo : EIATTR_EXIT_INSTR_OFFSETS
	.align		4
        /*003c*/ 	.byte	0x04, 0x1c
        /*003e*/ 	.short	(.L_13 - .L_12)


	//   ....[0]....
.L_12:
        /*0040*/ 	.word	0x000001b0


	//----- nvinfo : EIATTR_CBANK_PARAM_SIZE
	.align		4
.L_13:
        /*0044*/ 	.byte	0x03, 0x19
        /*0046*/ 	.short	0x0010


	//----- nvinfo : EIATTR_PARAM_CBANK
	.align		4
        /*0048*/ 	.byte	0x04, 0x0a
        /*004a*/ 	.short	(.L_15 - .L_14)
	.align		4
.L_14:
        /*004c*/ 	.word	index@(.nv.constant0._Z9stencil1dPiS_)
        /*0050*/ 	.short	0x0380
        /*0052*/ 	.short	0x0010


	//----- nvinfo : EIATTR_SW_WAR
	.align		4
.L_15:
        /*0054*/ 	.byte	0x04, 0x36
        /*0056*/ 	.short	(.L_17 - .L_16)
.L_16:
        /*0058*/ 	.word	0x00000008
.L_17:


//--------------------- .nv.callgraph             --------------------------
	.section	.nv.callgraph,"",@"SHT_CUDA_CALLGRAPH"
	.align	4
	.sectionentsize	8
	.align		4
        /*0000*/ 	.word	0x00000000
	.align		4
        /*0004*/ 	.word	0xffffffff
	.align		4
        /*0008*/ 	.word	0x00000000
	.align		4
        /*000c*/ 	.word	0xfffffffe
	.align		4
        /*0010*/ 	.word	0x00000000
	.align		4
        /*0014*/ 	.word	0xfffffffd
	.align		4
        /*0018*/ 	.word	0x00000000
	.align		4
        /*001c*/ 	.word	0xfffffffc


//--------------------- .text._Z9stencil1dPiS_    --------------------------
	.section	.text._Z9stencil1dPiS_,"ax",@progbits
	.align	128
        .global         _Z9stencil1dPiS_
        .type           _Z9stencil1dPiS_,@function
        .size           _Z9stencil1dPiS_,(.L_x_1 - _Z9stencil1dPiS_)
        .other          _Z9stencil1dPiS_,@"STO_CUDA_ENTRY STV_DEFAULT"
_Z9stencil1dPiS_:
.text._Z9stencil1dPiS_:
[----:B------:R-:W-:Y:S01]  /*0000*/  LDC R1, c[0x0][0x37c] ;  /* 0x0000df00ff017b82 */ /* 0x000fe20000000800 */
[----:B------:R-:W0:Y:S07]  /*0010*/  S2R R7, SR_TID.X ;  /* 0x0000000000077919 */ /* 0x000e2e0000002100 */
[----:B------:R-:W1:Y:S01]  /*0020*/  S2UR UR4, SR_CTAID.X ;  /* 0x00000000000479c3 */ /* 0x000e620000002500 */
[----:B------:R-:W2:Y:S07]  /*0030*/  LDCU.64 UR6, c[0x0][0x358] ;  /* 0x00006b00ff0677ac */ /* 0x000eae0008000a00 */
[----:B------:R-:W1:Y:S08]  /*0040*/  LDC R0, c[0x0][0x360] ;  /* 0x0000d800ff007b82 */ /* 0x000e700000000800 */
[----:B------:R-:W3:Y:S01]  /*0050*/  LDC.64 R2, c[0x0][0x380] ;  /* 0x0000e000ff027b82 */ /* 0x000ee20000000a00 */
[----:B0-----:R-:W-:Y:S01]  /*0060*/  ISETP.NE.AND P0, PT, R7, RZ, PT ;  /* 0x000000ff0700720c */ /* 0x001fe20003f05270 */
[----:B-1----:R-:W-:-:S04]  /*0070*/  IMAD R5, R0, UR4, R7 ;  /* 0x0000000400057c24 */ /* 0x002fc8000f8e0207 */
[----:B---3--:R-:W-:-:S05]  /*0080*/  IMAD.WIDE R2, R5, 0x4, R2 ;  /* 0x0000000405027825 */ /* 0x008fca00078e0202 */
[----:B--2---:R-:W2:Y:S04]  /*0090*/  LDG.E R0, desc[UR6][R2.64+0x4] ;  /* 0x0000040602007981 */ /* 0x004ea8000c1e1900 */
[----:B------:R-:W3:Y:S04]  /*00a0*/  @!P0 LDG.E R4, desc[UR6][R2.64] ;  /* 0x0000000602048981 */ /* 0x000ee8000c1e1900 */
[----:B------:R0:W4:Y:S01]  /*00b0*/  @!P0 LDG.E R6, desc[UR6][R2.64+0x14] ;  /* 0x0000140602068981 */ /* 0x000122000c1e1900 */
[----:B------:R-:W1:Y:S01]  /*00c0*/  S2UR UR5, SR_CgaCtaId ;  /* 0x00000000000579c3 */ /* 0x000e620000008800 */
[----:B------:R-:W-:-:S07]  /*00d0*/  UMOV UR4, 0x400 ;  /* 0x0000040000047882 */ /* 0x000fce0000000000 */
[----:B0-----:R-:W0:Y:S01]  /*00e0*/  LDC.64 R2, c[0x0][0x388] ;  /* 0x0000e200ff027b82 */ /* 0x001e220000000a00 */
[----:B-1----:R-:W-:-:S06]  /*00f0*/  ULEA UR4, UR5, UR4, 0x18 ;  /* 0x0000000405047291 */ /* 0x002fcc000f8ec0ff */
[----:B------:R-:W-:Y:S01]  /*0100*/  LEA R7, R7, UR4, 0x2 ;  /* 0x0000000407077c11 */ /* 0x000fe2000f8e10ff */
[----:B0-----:R-:W-:-:S04]  /*0110*/  IMAD.WIDE R2, R5, 0x4, R2 ;  /* 0x0000000405027825 */ /* 0x001fc800078e0202 */
[----:B--2---:R-:W-:Y:S04]  /*0120*/  STS [R7+0x4], R0 ;  /* 0x0000040007007388 */ /* 0x004fe80000000800 */
[----:B---3--:R-:W-:Y:S04]  /*0130*/  @!P0 STS [UR4], R4 ;  /* 0x00000004ff008988 */ /* 0x008fe80008000804 */
[----:B----4-:R-:W-:Y:S01]  /*0140*/  @!P0 STS [UR4+0x14], R6 ;  /* 0x00001406ff008988 */ /* 0x010fe20008000804 */
[----:B------:R-:W-:Y:S06]  /*0150*/  BAR.SYNC.DEFER_BLOCKING 0x0 ;  /* 0x0000000000007b1d */ /* 0x000fec0000010000 */
[----:B------:R-:W-:Y:S04]  /*0160*/  LDS R8, [R7] ;  /* 0x0000000007087984 */ /* 0x000fe80000000800 */
[----:B------:R-:W-:Y:S04]  /*0170*/  LDS R9, [R7+0x4] ;  /* 0x0000040007097984 */ /* 0x000fe80000000800 */
[----:B------:R-:W0:Y:S02]  /*0180*/  LDS R10, [R7+0x8] ;  /* 0x00000800070a7984 */ /* 0x000e240000000800 */
[----:B0-----:R-:W-:-:S05]  /*0190*/  IADD3 R9, PT, PT, R10, R9, R8 ;  /* 0x000000090a097210 */ /* 0x001fca0007ffe008 */
[----:B------:R-:W-:Y:S01]  /*01a0*/  STG.E desc[UR6][R2.64], R9 ;  /* 0x0000000902007986 */ /* 0x000fe2000c101906 */
[----:B------:R-:W-:Y:S05]  /*01b0*/  EXIT ;  /* 0x000000000000794d */ /* 0x000fea0003800000 */
.L_x_0:
[----:B------:R-:W-:-:S00]  /*01c0*/  BRA `(.L_x_0) ;  /* 0xfffffffc00fc7947 */ /* 0x000fc0000383ffff */
[----:B------:R-:W-:-:S00]  /*01d0*/  NOP ;  /* 0x0000000000007918 */ /* 0x000fc00000000000 */
        /* <DEDUP_REMOVED lines=10> */
.L_x_1:


//--------------------- .nv.shared._Z9stencil1dPiS_ --------------------------
	.section	.nv.shared._Z9stencil1dPiS_,"aw",@nobits
	.sectionflags	@""
	.align	4
.nv.shared._Z9stencil1dPiS_:
	.zero		1048


//--------------------- .nv.shared.reserved.0     --------------------------
	.section	.nv.shared.reserved.0,"aw",@nobits
	.weak		__nv_reservedSMEM_offset_0_alias
	.size		__nv_reservedSMEM_offset_0_alias, 0, 64
	.other		__nv_reservedSMEM_offset_0_alias,@"STO_CUDA_RESERVED_SHARED STV_DEFAULT"
__nv_reservedSMEM_offset_0_alias:
	.zero		0
	.zero		64


//--------------------- .nv.constant0._Z9stencil1dPiS_ --------------------------
	.section	.nv.constant0._Z9stencil1dPiS_,"a",@progbits
	.sectionflags	@""
	.align	4
.nv.constant0._Z9stencil1dPiS_:
	.zero		912


//--------------------- SYMBOLS --------------------------

	.type		.nv.reservedSmem.offset0,@object
	.size		.nv.reservedSmem.offset0,0x4
	.type		.nv.reservedSmem.cap,@object
	.size		.nv.reservedSmem.cap,0x4
